//
// Generated by NVIDIA NVVM Compiler
//
// Compiler Build ID: CL-36424714
// Cuda compilation tools, release 13.0, V13.0.88
// Based on NVVM 20.0.0
//

.version 9.0
.target sm_100
.address_size 64

	// .globl	_Z7colonelPi

.visible .entry _Z7colonelPi(
	.param .u64 .ptr .align 1 _Z7colonelPi_param_0
)
{
	.reg .b32 	%r<6>;
	.reg .b64 	%rd<3>;

	ld.param.u64 	%rd1, [_Z7colonelPi_param_0];
	cvta.to.global.u64 	%rd2, %rd1;
	mov.u32 	%r1, %ctaid.x;
	mov.u32 	%r2, %ntid.x;
	mov.u32 	%r3, %tid.x;
	mad.lo.s32 	%r4, %r1, %r2, %r3;
	atom.global.add.u32 	%r5, [%rd2], %r4;
	ret;

}


// ===== COMPILED SASS (sm_100) =====

	.target	sm_100

	.elftype	@"ET_EXEC"


//--------------------- .note.nv.tkinfo           --------------------------
	.section	.note.nv.tkinfo,"",@"SHT_NOTE"
	.sectionflags	@"SHF_NOTE_NV_TKINFO"
	.tkinfo
        /*0018*/ 	.word	0x00000002
        /*0030*/ 	.string	""
        /*0030*/ 	.string	"ptxas"
        /*0030*/ 	.string	"Cuda compilation tools, release 13.0, V13.0.88"
        /*0030*/ 	.string	"Build cuda_13.0.r13.0/compiler.36424714_0"
        /*0030*/ 	.string	"-arch sm_100 -m 64 "



//--------------------- .note.nv.cuinfo           --------------------------
	.section	.note.nv.cuinfo,"",@"SHT_NOTE"
	.sectionflags	@"SHF_NOTE_NV_CUINFO"
        /*0018*/ 	.short	0x0002
        /*001a*/ 	.short	0x0064
        /*001c*/ 	.short	0x0082
	.zero		2


//--------------------- .nv.info                  --------------------------
	.section	.nv.info,"",@"SHT_CUDA_INFO"
	.align	4


	//----- nvinfo : EIATTR_REGCOUNT
	.align		4
        /*0000*/ 	.byte	0x04, 0x2f
        /*0002*/ 	.short	(.L_1 - .L_0)
	.align		4
.L_0:
        /*0004*/ 	.word	index@(_Z7colonelPi)
        /*0008*/ 	.word	0x00000008


	//----- nvinfo : EIATTR_FRAME_SIZE
	.align		4
.L_1:
        /*000c*/ 	.byte	0x04, 0x11
        /*000e*/ 	.short	(.L_3 - .L_2)
	.align		4
.L_2:
        /*0010*/ 	.word	index@(_Z7colonelPi)
        /*0014*/ 	.word	0x00000000


	//----- nvinfo : EIATTR_MIN_STACK_SIZE
	.align		4
.L_3:
        /*0018*/ 	.byte	0x04, 0x12
        /*001a*/ 	.short	(.L_5 - .L_4)
	.align		4
.L_4:
        /*001c*/ 	.word	index@(_Z7colonelPi)
        /*0020*/ 	.word	0x00000000
.L_5:


//--------------------- .nv.compat                --------------------------
	.section	.nv.compat,"",@"SHT_CUDA_COMPAT_INFO"
	.align	4
        /*0000*/ 	.byte	0x02, 0x09, 0x00, 0x00, 0x02, 0x02, 0x01, 0x00, 0x02, 0x05, 0x05, 0x00, 0x03, 0x07, 0x01, 0x01
        /*0010*/ 	.byte	0x02, 0x03, 0x00, 0x00, 0x02, 0x06, 0x01, 0x00, 0x04, 0x0b, 0x08, 0x00, 0x09, 0x00, 0x00, 0x00
        /*0020*/ 	.byte	0x00, 0x00, 0x00, 0x00


//--------------------- .nv.info._Z7colonelPi     --------------------------
	.section	.nv.info._Z7colonelPi,"",@"SHT_CUDA_INFO"
	.sectionflags	@""
	.align	4


	//----- nvinfo : EIATTR_CUDA_API_VERSION
	.align		4
        /*0000*/ 	.byte	0x04, 0x37
        /*0002*/ 	.short	(.L_7 - .L_6)
.L_6:
        /*0004*/ 	.word	0x00000082


	//----- nvinfo : EIATTR_KPARAM_INFO
	.align		4
.L_7:
        /*0008*/ 	.byte	0x04, 0x17
        /*000a*/ 	.short	(.L_9 - .L_8)
.L_8:
        /*000c*/ 	.word	0x00000000
        /*0010*/ 	.short	0x0000
        /*0012*/ 	.short	0x0000
        /*0014*/ 	.byte	0x00, 0xf5, 0x21, 0x00


	//----- nvinfo : EIATTR_SPARSE_MMA_MASK
	.align		4
.L_9:
        /*0018*/ 	.byte	0x03, 0x50
        /*001a*/ 	.short	0x0000


	//----- nvinfo : EIATTR_MAXREG_COUNT
	.align		4
        /*001c*/ 	.byte	0x03, 0x1b
        /*001e*/ 	.short	0x00ff


	//----- nvinfo : EIATTR_MERCURY_ISA_VERSION
	.align		4
        /*0020*/ 	.byte	0x03, 0x5f
        /*0022*/ 	.short	0x0101


	//----- nvinfo : EIATTR_INT_WARP_WIDE_INSTR_OFFSETS
	.align		4
        /*0024*/ 	.byte	0x04, 0x31
        /*0026*/ 	.short	(.L_11 - .L_10)


	//   ....[0]....
.L_10:
        /*0028*/ 	.word	0x00000070


	//   ....[1]....
        /*002c*/ 	.word	0x000000a0


	//----- nvinfo : EIATTR_VRC_CTA_INIT_COUNT
	.align		4
.L_11:
        /*0030*/ 	.byte	0x02, 0x4a
	.zero		1
	.zero		1


	//----- nvinfo : EIATTR_EXIT_INSTR_OFFSETS
	.align		4
        /*0034*/ 	.byte	0x04, 0x1c
        /*0036*/ 	.short	(.L_13 - .L_12)


	//   ....[0]....
.L_12:
        /*0038*/ 	.word	0x000000e0


	//----- nvinfo : EIATTR_CBANK_PARAM_SIZE
	.align		4
.L_13:
        /*003c*/ 	.byte	0x03, 0x19
        /*003e*/ 	.short	0x0008


	//----- nvinfo : EIATTR_PARAM_CBANK
	.align		4
        /*0040*/ 	.byte	0x04, 0x0a
        /*0042*/ 	.short	(.L_15 - .L_14)
	.align		4
.L_14:
        /*0044*/ 	.word	index@(.nv.constant0._Z7colonelPi)
        /*0048*/ 	.short	0x0380
        /*004a*/ 	.short	0x0008


	//----- nvinfo : EIATTR_SW_WAR
	.align		4
.L_15:
        /*004c*/ 	.byte	0x04, 0x36
        /*004e*/ 	.short	(.L_17 - .L_16)
.L_16:
        /*0050*/ 	.word	0x00000008
.L_17:


//--------------------- .nv.callgraph             --------------------------
	.section	.nv.callgraph,"",@"SHT_CUDA_CALLGRAPH"
	.align	4
	.sectionentsize	8
	.align		4
        /*0000*/ 	.word	0x00000000
	.align		4
        /*0004*/ 	.word	0xffffffff
	.align		4
        /*0008*/ 	.word	0x00000000
	.align		4
        /*000c*/ 	.word	0xfffffffe
	.align		4
        /*0010*/ 	.word	0x00000000
	.align		4
        /*0014*/ 	.word	0xfffffffd
	.align		4
        /*0018*/ 	.word	0x00000000
	.align		4
        /*001c*/ 	.word	0xfffffffc


//--------------------- .text._Z7colonelPi        --------------------------
	.section	.text._Z7colonelPi,"ax",@progbits
	.align	128
        .global         _Z7colonelPi
        .type           _Z7colonelPi,@function
        .size           _Z7colonelPi,(.L_x_1 - _Z7colonelPi)
        .other          _Z7colonelPi,@"STO_CUDA_ENTRY STV_DEFAULT"
_Z7colonelPi:
.text._Z7colonelPi:
[----:B------:R-:W-:Y:S01]  /*0000*/  LDC R1, c[0x0][0x37c] ;  /* 0x0000df00ff017b82 */ /* 0x000fe20000000800 */
[----:B------:R-:W0:Y:S07]  /*0010*/  S2R R3, SR_TID.X ;  /* 0x0000000000037919 */ /* 0x000e2e0000002100 */
[----:B------:R-:W0:Y:S01]  /*0020*/  S2UR UR4, SR_CTAID.X ;  /* 0x00000000000479c3 */ /* 0x000e220000002500 */
[----:B------:R-:W1:Y:S01]  /*0030*/  LDCU.64 UR6, c[0x0][0x358] ;  /* 0x00006b00ff0677ac */ /* 0x000e620008000a00 */
[----:B------:R-:W2:Y:S06]  /*0040*/  S2R R4, SR_LANEID ;  /* 0x0000000000047919 */ /* 0x000eac0000000000 */
[----:B------:R-:W0:Y:S02]  /*0050*/  LDC R0, c[0x0][0x360] ;  /* 0x0000d800ff007b82 */ /* 0x000e240000000800 */
[----:B0-----:R-:W-:Y:S01]  /*0060*/  IMAD R0, R0, UR4, R3 ;  /* 0x0000000400007c24 */ /* 0x001fe2000f8e0203 */
[----:B------:R-:W-:-:S05]  /*0070*/  VOTEU.ANY UR4, UPT, PT ;  /* 0x0000000000047886 */ /* 0x000fca00038e0100 */
[----:B------:R-:W1:Y:S01]  /*0080*/  LDC.64 R2, c[0x0][0x380] ;  /* 0x0000e000ff027b82 */ /* 0x000e620000000a00 */
[----:B------:R-:W-:-:S07]  /*0090*/  UFLO.U32 UR4, UR4 ;  /* 0x00000004000472bd */ /* 0x000fce00080e0000 */
[----:B------:R-:W0:Y:S01]  /*00a0*/  REDUX.SUM UR5, R0 ;  /* 0x00000000000573c4 */ /* 0x000e22000000c000 */
[----:B--2---:R-:W-:Y:S02]  /*00b0*/  ISETP.EQ.U32.AND P0, PT, R4, UR4, PT ;  /* 0x0000000404007c0c */ /* 0x004fe4000bf02070 */
[----:B0-----:R-:W-:-:S11]  /*00c0*/  MOV R5, UR5 ;  /* 0x0000000500057c02 */ /* 0x001fd60008000f00 */
[----:B-1----:R-:W-:Y:S01]  /*00d0*/  @P0 REDG.E.ADD.STRONG.GPU desc[UR6][R2.64], R5 ;  /* 0x000000050200098e */ /* 0x002fe2000c12e106 */
[----:B------:R-:W-:Y:S05]  /*00e0*/  EXIT ;  /* 0x000000000000794d */ /* 0x000fea0003800000 */
.L_x_0:
[----:B------:R-:W-:-:S00]  /*00f0*/  BRA `(.L_x_0) ;  /* 0xfffffffc00fc7947 */ /* 0x000fc0000383ffff */
[----:B------:R-:W-:-:S00]  /*0100*/  NOP ;  /* 0x0000000000007918 */ /* 0x000fc00000000000 */
[----:B------:R-:W-:-:S00]  /*0110*/  NOP ;  /* 0x0000000000007918 */ /* 0x000fc00000000000 */
[----:B------:R-:W-:-:S00]  /*0120*/  NOP ;  /* 0x0000000000007918 */ /* 0x000fc00000000000 */
[----:B------:R-:W-:-:S00]  /*0130*/  NOP ;  /* 0x0000000000007918 */ /* 0x000fc00000000000 */
[----:B------:R-:W-:-:S00]  /*0140*/  NOP ;  /* 0x0000000000007918 */ /* 0x000fc00000000000 */
[----:B------:R-:W-:-:S00]  /*0150*/  NOP ;  /* 0x0000000000007918 */ /* 0x000fc00000000000 */
[----:B------:R-:W-:-:S00]  /*0160*/  NOP ;  /* 0x0000000000007918 */ /* 0x000fc00000000000 */
[----:B------:R-:W-:-:S00]  /*0170*/  NOP ;  /* 0x0000000000007918 */ /* 0x000fc00000000000 */
.L_x_1:


//--------------------- .nv.shared.reserved.0     --------------------------
	.section	.nv.shared.reserved.0,"aw",@nobits
	.weak		__nv_reservedSMEM_offset_0_alias
	.size		__nv_reservedSMEM_offset_0_alias, 0, 64
	.other		__nv_reservedSMEM_offset_0_alias,@"STO_CUDA_RESERVED_SHARED STV_DEFAULT"
__nv_reservedSMEM_offset_0_alias:
	.zero		0
	.zero		64


//--------------------- .nv.constant0._Z7colonelPi --------------------------
	.section	.nv.constant0._Z7colonelPi,"a",@progbits
	.sectionflags	@""
	.align	4
.nv.constant0._Z7colonelPi:
	.zero		904


//--------------------- SYMBOLS --------------------------

	.type		.nv.reservedSmem.offset0,@object
	.size		.nv.reservedSmem.offset0,0x4
